//
// Generated by NVIDIA NVVM Compiler
//
// Compiler Build ID: CL-36424714
// Cuda compilation tools, release 13.0, V13.0.88
// Based on NVVM 20.0.0
//

.version 9.0
.target sm_100
.address_size 64

	// .globl	_Z16layerNormKernel2PfiS_S_S_
// _ZZ16layerNormKernel2PfiS_S_S_E6shared has been demoted

.visible .entry _Z16layerNormKernel2PfiS_S_S_(
	.param .u64 .ptr .align 1 _Z16layerNormKernel2PfiS_S_S__param_0,
	.param .u32 _Z16layerNormKernel2PfiS_S_S__param_1,
	.param .u64 .ptr .align 1 _Z16layerNormKernel2PfiS_S_S__param_2,
	.param .u64 .ptr .align 1 _Z16layerNormKernel2PfiS_S_S__param_3,
	.param .u64 .ptr .align 1 _Z16layerNormKernel2PfiS_S_S__param_4
)
{
	.reg .pred 	%p<12>;
	.reg .b32 	%r<29>;
	.reg .b32 	%f<67>;
	.reg .b64 	%rd<18>;
	// demoted variable
	.shared .align 4 .b8 _ZZ16layerNormKernel2PfiS_S_S_E6shared[8192];
	ld.param.u64 	%rd2, [_Z16layerNormKernel2PfiS_S_S__param_0];
	ld.param.u32 	%r15, [_Z16layerNormKernel2PfiS_S_S__param_1];
	ld.param.u64 	%rd3, [_Z16layerNormKernel2PfiS_S_S__param_2];
	ld.param.u64 	%rd4, [_Z16layerNormKernel2PfiS_S_S__param_3];
	ld.param.u64 	%rd5, [_Z16layerNormKernel2PfiS_S_S__param_4];
	cvta.to.global.u64 	%rd1, %rd5;
	mov.u32 	%r1, %tid.x;
	mov.u32 	%r16, %ctaid.x;
	mov.u32 	%r28, %ntid.x;
	mad.lo.s32 	%r3, %r16, %r28, %r1;
	setp.ge.s32 	%p1, %r3, %r15;
	@%p1 bra 	$L__BB0_19;
	shl.b32 	%r17, %r1, 2;
	mov.u32 	%r18, _ZZ16layerNormKernel2PfiS_S_S_E6shared;
	add.s32 	%r4, %r18, %r17;
	add.s32 	%r5, %r4, 4096;
	mov.b32 	%r19, 0;
	st.shared.u32 	[%r4+4096], %r19;
	mov.u32 	%r20, %nctaid.x;
	mul.lo.s32 	%r6, %r20, %r28;
	mov.f32 	%f65, 0f00000000;
	mov.u32 	%r25, %r3;
$L__BB0_2:
	mul.wide.s32 	%rd6, %r25, 4;
	add.s64 	%rd7, %rd1, %rd6;
	ld.global.f32 	%f9, [%rd7];
	add.f32 	%f65, %f9, %f65;
	add.s32 	%r25, %r25, %r6;
	setp.lt.s32 	%p2, %r25, %r15;
	@%p2 bra 	$L__BB0_2;
	st.shared.f32 	[%r4], %f65;
	bar.sync 	0;
	setp.lt.u32 	%p3, %r28, 66;
	@%p3 bra 	$L__BB0_8;
	mov.u32 	%r26, %r28;
$L__BB0_5:
	shr.u32 	%r10, %r26, 1;
	setp.ge.u32 	%p4, %r1, %r10;
	@%p4 bra 	$L__BB0_7;
	shl.b32 	%r21, %r10, 2;
	add.s32 	%r22, %r4, %r21;
	ld.shared.f32 	%f10, [%r22];
	ld.shared.f32 	%f11, [%r4];
	add.f32 	%f12, %f10, %f11;
	st.shared.f32 	[%r4], %f12;
$L__BB0_7:
	bar.sync 	0;
	setp.gt.u32 	%p5, %r26, 131;
	mov.u32 	%r26, %r10;
	@%p5 bra 	$L__BB0_5;
$L__BB0_8:
	setp.gt.u32 	%p6, %r1, 31;
	@%p6 bra 	$L__BB0_10;
	ld.volatile.shared.f32 	%f13, [%r4+128];
	ld.volatile.shared.f32 	%f14, [%r4];
	add.f32 	%f15, %f13, %f14;
	st.volatile.shared.f32 	[%r4], %f15;
	ld.volatile.shared.f32 	%f16, [%r4+64];
	ld.volatile.shared.f32 	%f17, [%r4];
	add.f32 	%f18, %f16, %f17;
	st.volatile.shared.f32 	[%r4], %f18;
	ld.volatile.shared.f32 	%f19, [%r4+32];
	ld.volatile.shared.f32 	%f20, [%r4];
	add.f32 	%f21, %f19, %f20;
	st.volatile.shared.f32 	[%r4], %f21;
	ld.volatile.shared.f32 	%f22, [%r4+16];
	ld.volatile.shared.f32 	%f23, [%r4];
	add.f32 	%f24, %f22, %f23;
	st.volatile.shared.f32 	[%r4], %f24;
	ld.volatile.shared.f32 	%f25, [%r4+8];
	ld.volatile.shared.f32 	%f26, [%r4];
	add.f32 	%f27, %f25, %f26;
	st.volatile.shared.f32 	[%r4], %f27;
	ld.volatile.shared.f32 	%f28, [%r4+4];
	ld.volatile.shared.f32 	%f29, [%r4];
	add.f32 	%f30, %f28, %f29;
	st.volatile.shared.f32 	[%r4], %f30;
$L__BB0_10:
	ld.shared.f32 	%f31, [_ZZ16layerNormKernel2PfiS_S_S_E6shared];
	cvt.rn.f32.s32 	%f3, %r15;
	div.rn.f32 	%f4, %f31, %f3;
	ld.shared.f32 	%f66, [%r5];
	mov.u32 	%r27, %r3;
$L__BB0_11:
	mul.wide.s32 	%rd8, %r27, 4;
	add.s64 	%rd9, %rd1, %rd8;
	ld.global.f32 	%f32, [%rd9];
	sub.f32 	%f33, %f32, %f4;
	fma.rn.f32 	%f66, %f33, %f33, %f66;
	add.s32 	%r27, %r27, %r6;
	setp.lt.s32 	%p7, %r27, %r15;
	@%p7 bra 	$L__BB0_11;
	setp.lt.u32 	%p8, %r28, 66;
	st.shared.f32 	[%r5], %f66;
	bar.sync 	0;
	@%p8 bra 	$L__BB0_16;
$L__BB0_13:
	shr.u32 	%r14, %r28, 1;
	setp.ge.u32 	%p9, %r1, %r14;
	@%p9 bra 	$L__BB0_15;
	shl.b32 	%r23, %r14, 2;
	add.s32 	%r24, %r5, %r23;
	ld.shared.f32 	%f34, [%r24];
	ld.shared.f32 	%f35, [%r5];
	add.f32 	%f36, %f34, %f35;
	st.shared.f32 	[%r5], %f36;
$L__BB0_15:
	bar.sync 	0;
	setp.gt.u32 	%p10, %r28, 131;
	mov.u32 	%r28, %r14;
	@%p10 bra 	$L__BB0_13;
$L__BB0_16:
	setp.gt.u32 	%p11, %r1, 31;
	@%p11 bra 	$L__BB0_18;
	ld.volatile.shared.f32 	%f37, [%r4+4224];
	ld.volatile.shared.f32 	%f38, [%r4+4096];
	add.f32 	%f39, %f37, %f38;
	st.volatile.shared.f32 	[%r4+4096], %f39;
	ld.volatile.shared.f32 	%f40, [%r4+4160];
	ld.volatile.shared.f32 	%f41, [%r4+4096];
	add.f32 	%f42, %f40, %f41;
	st.volatile.shared.f32 	[%r4+4096], %f42;
	ld.volatile.shared.f32 	%f43, [%r4+4128];
	ld.volatile.shared.f32 	%f44, [%r4+4096];
	add.f32 	%f45, %f43, %f44;
	st.volatile.shared.f32 	[%r4+4096], %f45;
	ld.volatile.shared.f32 	%f46, [%r4+4112];
	ld.volatile.shared.f32 	%f47, [%r4+4096];
	add.f32 	%f48, %f46, %f47;
	st.volatile.shared.f32 	[%r4+4096], %f48;
	ld.volatile.shared.f32 	%f49, [%r4+4104];
	ld.volatile.shared.f32 	%f50, [%r4+4096];
	add.f32 	%f51, %f49, %f50;
	st.volatile.shared.f32 	[%r4+4096], %f51;
	ld.volatile.shared.f32 	%f52, [%r4+4100];
	ld.volatile.shared.f32 	%f53, [%r4+4096];
	add.f32 	%f54, %f52, %f53;
	st.volatile.shared.f32 	[%r4+4096], %f54;
$L__BB0_18:
	ld.shared.f32 	%f55, [_ZZ16layerNormKernel2PfiS_S_S_E6shared+4096];
	div.rn.f32 	%f56, %f55, %f3;
	add.f32 	%f57, %f56, 0f3727C5AC;
	sqrt.rn.f32 	%f58, %f57;
	mul.wide.s32 	%rd10, %r3, 4;
	add.s64 	%rd11, %rd1, %rd10;
	ld.global.f32 	%f59, [%rd11];
	sub.f32 	%f60, %f59, %f4;
	div.rn.f32 	%f61, %f60, %f58;
	cvta.to.global.u64 	%rd12, %rd3;
	add.s64 	%rd13, %rd12, %rd10;
	ld.global.f32 	%f62, [%rd13];
	cvta.to.global.u64 	%rd14, %rd4;
	add.s64 	%rd15, %rd14, %rd10;
	ld.global.f32 	%f63, [%rd15];
	fma.rn.f32 	%f64, %f62, %f61, %f63;
	cvta.to.global.u64 	%rd16, %rd2;
	add.s64 	%rd17, %rd16, %rd10;
	st.global.f32 	[%rd17], %f64;
$L__BB0_19:
	ret;

}


// ===== COMPILED SASS (sm_100) =====

	.target	sm_100

	.elftype	@"ET_EXEC"


//--------------------- .note.nv.tkinfo           --------------------------
	.section	.note.nv.tkinfo,"",@"SHT_NOTE"
	.sectionflags	@"SHF_NOTE_NV_TKINFO"
	.tkinfo
        /*0018*/ 	.word	0x00000002
        /*0030*/ 	.string	""
        /*0030*/ 	.string	"ptxas"
        /*0030*/ 	.string	"Cuda compilation tools, release 13.0, V13.0.88"
        /*0030*/ 	.string	"Build cuda_13.0.r13.0/compiler.36424714_0"
        /*0030*/ 	.string	"-arch sm_100 -m 64 "



//--------------------- .note.nv.cuinfo           --------------------------
	.section	.note.nv.cuinfo,"",@"SHT_NOTE"
	.sectionflags	@"SHF_NOTE_NV_CUINFO"
        /*0018*/ 	.short	0x0002
        /*001a*/ 	.short	0x0064
        /*001c*/ 	.short	0x0082
	.zero		2


//--------------------- .nv.info                  --------------------------
	.section	.nv.info,"",@"SHT_CUDA_INFO"
	.align	4


	//----- nvinfo : EIATTR_REGCOUNT
	.align		4
        /*0000*/ 	.byte	0x04, 0x2f
        /*0002*/ 	.short	(.L_1 - .L_0)
	.align		4
.L_0:
        /*0004*/ 	.word	index@(_Z16layerNormKernel2PfiS_S_S_)
        /*0008*/ 	.word	0x00000015


	//----- nvinfo : EIATTR_FRAME_SIZE
	.align		4
.L_1:
        /*000c*/ 	.byte	0x04, 0x11
        /*000e*/ 	.short	(.L_3 - .L_2)
	.align		4
.L_2:
        /*0010*/ 	.word	index@($__internal_1_$__cuda_sm3x_div_rn_noftz_f32_slowpath)
        /*0014*/ 	.word	0x00000000


	//----- nvinfo : EIATTR_FRAME_SIZE
	.align		4
.L_3:
        /*0018*/ 	.byte	0x04, 0x11
        /*001a*/ 	.short	(.L_5 - .L_4)
	.align		4
.L_4:
        /*001c*/ 	.word	index@($__internal_0_$__cuda_sm20_sqrt_rn_f32_slowpath)
        /*0020*/ 	.word	0x00000000


	//----- nvinfo : EIATTR_FRAME_SIZE
	.align		4
.L_5:
        /*0024*/ 	.byte	0x04, 0x11
        /*0026*/ 	.short	(.L_7 - .L_6)
	.align		4
.L_6:
        /*0028*/ 	.word	index@(_Z16layerNormKernel2PfiS_S_S_)
        /*002c*/ 	.word	0x00000000


	//----- nvinfo : EIATTR_MIN_STACK_SIZE
	.align		4
.L_7:
        /*0030*/ 	.byte	0x04, 0x12
        /*0032*/ 	.short	(.L_9 - .L_8)
	.align		4
.L_8:
        /*0034*/ 	.word	index@(_Z16layerNormKernel2PfiS_S_S_)
        /*0038*/ 	.word	0x00000000
.L_9:


//--------------------- .nv.compat                --------------------------
	.section	.nv.compat,"",@"SHT_CUDA_COMPAT_INFO"
	.align	4
        /*0000*/ 	.byte	0x02, 0x09, 0x00, 0x00, 0x02, 0x02, 0x01, 0x00, 0x02, 0x05, 0x05, 0x00, 0x03, 0x07, 0x01, 0x01
        /*0010*/ 	.byte	0x02, 0x03, 0x00, 0x00, 0x02, 0x06, 0x01, 0x00, 0x04, 0x0b, 0x08, 0x00, 0x01, 0x00, 0x00, 0x00
        /*0020*/ 	.byte	0x00, 0x00, 0x00, 0x00


//--------------------- .nv.info._Z16layerNormKernel2PfiS_S_S_ --------------------------
	.section	.nv.info._Z16layerNormKernel2PfiS_S_S_,"",@"SHT_CUDA_INFO"
	.sectionflags	@""
	.align	4


	//----- nvinfo : EIATTR_CUDA_API_VERSION
	.align		4
        /*0000*/ 	.byte	0x04, 0x37
        /*0002*/ 	.short	(.L_11 - .L_10)
.L_10:
        /*0004*/ 	.word	0x00000082


	//----- nvinfo : EIATTR_KPARAM_INFO
	.align		4
.L_11:
        /*0008*/ 	.byte	0x04, 0x17
        /*000a*/ 	.short	(.L_13 - .L_12)
.L_12:
        /*000c*/ 	.word	0x00000000
        /*0010*/ 	.short	0x0004
        /*0012*/ 	.short	0x0020
        /*0014*/ 	.byte	0x00, 0xf5, 0x21, 0x00


	//----- nvinfo : EIATTR_KPARAM_INFO
	.align		4
.L_13:
        /*0018*/ 	.byte	0x04, 0x17
        /*001a*/ 	.short	(.L_15 - .L_14)
.L_14:
        /*001c*/ 	.word	0x00000000
        /*0020*/ 	.short	0x0003
        /*0022*/ 	.short	0x0018
        /*0024*/ 	.byte	0x00, 0xf5, 0x21, 0x00


	//----- nvinfo : EIATTR_KPARAM_INFO
	.align		4
.L_15:
        /*0028*/ 	.byte	0x04, 0x17
        /*002a*/ 	.short	(.L_17 - .L_16)
.L_16:
        /*002c*/ 	.word	0x00000000
        /*0030*/ 	.short	0x0002
        /*0032*/ 	.short	0x0010
        /*0034*/ 	.byte	0x00, 0xf5, 0x21, 0x00


	//----- nvinfo : EIATTR_KPARAM_INFO
	.align		4
.L_17:
        /*0038*/ 	.byte	0x04, 0x17
        /*003a*/ 	.short	(.L_19 - .L_18)
.L_18:
        /*003c*/ 	.word	0x00000000
        /*0040*/ 	.short	0x0001
        /*0042*/ 	.short	0x0008
        /*0044*/ 	.byte	0x00, 0xf0, 0x11, 0x00


	//----- nvinfo : EIATTR_KPARAM_INFO
	.align		4
.L_19:
        /*0048*/ 	.byte	0x04, 0x17
        /*004a*/ 	.short	(.L_21 - .L_20)
.L_20:
        /*004c*/ 	.word	0x00000000
        /*0050*/ 	.short	0x0000
        /*0052*/ 	.short	0x0000
        /*0054*/ 	.byte	0x00, 0xf5, 0x21, 0x00


	//----- nvinfo : EIATTR_SPARSE_MMA_MASK
	.align		4
.L_21:
        /*0058*/ 	.byte	0x03, 0x50
        /*005a*/ 	.short	0x0000


	//----- nvinfo : EIATTR_MAXREG_COUNT
	.align		4
        /*005c*/ 	.byte	0x03, 0x1b
        /*005e*/ 	.short	0x00ff


	//----- nvinfo : EIATTR_NUM_BARRIERS
	.align		4
        /*0060*/ 	.byte	0x02, 0x4c
        /*0062*/ 	.byte	0x01
	.zero		1


	//----- nvinfo : EIATTR_MERCURY_ISA_VERSION
	.align		4
        /*0064*/ 	.byte	0x03, 0x5f
        /*0066*/ 	.short	0x0101


	//----- nvinfo : EIATTR_VRC_CTA_INIT_COUNT
	.align		4
        /*0068*/ 	.byte	0x02, 0x4a
	.zero		1
	.zero		1


	//----- nvinfo : EIATTR_EXIT_INSTR_OFFSETS
	.align		4
        /*006c*/ 	.byte	0x04, 0x1c
        /*006e*/ 	.short	(.L_23 - .L_22)


	//   ....[0]....
.L_22:
        /*0070*/ 	.word	0x00000070


	//   ....[1]....
        /*0074*/ 	.word	0x00000c90


	//----- nvinfo : EIATTR_CRS_STACK_SIZE
	.align		4
.L_23:
        /*0078*/ 	.byte	0x04, 0x1e
        /*007a*/ 	.short	(.L_25 - .L_24)
.L_24:
        /*007c*/ 	.word	0x00000000


	//----- nvinfo : EIATTR_CBANK_PARAM_SIZE
	.align		4
.L_25:
        /*0080*/ 	.byte	0x03, 0x19
        /*0082*/ 	.short	0x0028


	//----- nvinfo : EIATTR_PARAM_CBANK
	.align		4
        /*0084*/ 	.byte	0x04, 0x0a
        /*0086*/ 	.short	(.L_27 - .L_26)
	.align		4
.L_26:
        /*0088*/ 	.word	index@(.nv.constant0._Z16layerNormKernel2PfiS_S_S_)
        /*008c*/ 	.short	0x0380
        /*008e*/ 	.short	0x0028


	//----- nvinfo : EIATTR_SW_WAR
	.align		4
.L_27:
        /*0090*/ 	.byte	0x04, 0x36
        /*0092*/ 	.short	(.L_29 - .L_28)
.L_28:
        /*0094*/ 	.word	0x00000008
.L_29:


//--------------------- .nv.callgraph             --------------------------
	.section	.nv.callgraph,"",@"SHT_CUDA_CALLGRAPH"
	.align	4
	.sectionentsize	8
	.align		4
        /*0000*/ 	.word	0x00000000
	.align		4
        /*0004*/ 	.word	0xffffffff
	.align		4
        /*0008*/ 	.word	0x00000000
	.align		4
        /*000c*/ 	.word	0xfffffffe
	.align		4
        /*0010*/ 	.word	0x00000000
	.align		4
        /*0014*/ 	.word	0xfffffffd
	.align		4
        /*0018*/ 	.word	0x00000000
	.align		4
        /*001c*/ 	.word	0xfffffffc


//--------------------- .text._Z16layerNormKernel2PfiS_S_S_ --------------------------
	.section	.text._Z16layerNormKernel2PfiS_S_S_,"ax",@progbits
	.align	128
        .global         _Z16layerNormKernel2PfiS_S_S_
        .type           _Z16layerNormKernel2PfiS_S_S_,@function
        .size           _Z16layerNormKernel2PfiS_S_S_,(.L_x_33 - _Z16layerNormKernel2PfiS_S_S_)
        .other          _Z16layerNormKernel2PfiS_S_S_,@"STO_CUDA_ENTRY STV_DEFAULT"
_Z16layerNormKernel2PfiS_S_S_:
.text._Z16layerNormKernel2PfiS_S_S_:
[----:B------:R-:W-:Y:S01]  /*0000*/  LDC R1, c[0x0][0x37c] ;  /* 0x0000df00ff017b82 */ /* 0x000fe20000000800 */
[----:B------:R-:W0:Y:S07]  /*0010*/  S2R R9, SR_TID.X ;  /* 0x0000000000097919 */ /* 0x000e2e0000002100 */
[----:B------:R-:W0:Y:S01]  /*0020*/  S2UR UR4, SR_CTAID.X ;  /* 0x00000000000479c3 */ /* 0x000e220000002500 */
[----:B------:R-:W1:Y:S07]  /*0030*/  LDCU UR8, c[0x0][0x388] ;  /* 0x00007100ff0877ac */ /* 0x000e6e0008000800 */
[----:B------:R-:W0:Y:S02]  /*0040*/  LDC R8, c[0x0][0x360] ;  /* 0x0000d800ff087b82 */ /* 0x000e240000000800 */
[----:B0-----:R-:W-:-:S05]  /*0050*/  IMAD R2, R8, UR4, R9 ;  /* 0x0000000408027c24 */ /* 0x001fca000f8e0209 */
[----:B-1----:R-:W-:-:S13]  /*0060*/  ISETP.GE.AND P0, PT, R2, UR8, PT ;  /* 0x0000000802007c0c */ /* 0x002fda000bf06270 */
[----:B------:R-:W-:Y:S05]  /*0070*/  @P0 EXIT ;  /* 0x000000000000094d */ /* 0x000fea0003800000 */
[----:B------:R-:W0:Y:S01]  /*0080*/  S2UR UR5, SR_CgaCtaId ;  /* 0x00000000000579c3 */ /* 0x000e220000008800 */
[----:B------:R-:W-:Y:S01]  /*0090*/  UMOV UR4, 0x400 ;  /* 0x0000040000047882 */ /* 0x000fe20000000000 */
[----:B------:R-:W-:Y:S01]  /*00a0*/  BSSY.RECONVERGENT B0, `(.L_x_0) ;  /* 0x0000011000007945 */ /* 0x000fe20003800200 */
[----:B------:R-:W-:Y:S01]  /*00b0*/  IMAD.MOV.U32 R0, RZ, RZ, RZ ;  /* 0x000000ffff007224 */ /* 0x000fe200078e00ff */
[----:B------:R-:W-:Y:S01]  /*00c0*/  MOV R3, R2 ;  /* 0x0000000200037202 */ /* 0x000fe20000000f00 */
[----:B------:R-:W1:Y:S03]  /*00d0*/  LDCU.64 UR6, c[0x0][0x358] ;  /* 0x00006b00ff0677ac */ /* 0x000e660008000a00 */
[----:B------:R-:W2:Y:S01]  /*00e0*/  LDC.64 R12, c[0x0][0x3a0] ;  /* 0x0000e800ff0c7b82 */ /* 0x000ea20000000a00 */
[----:B0-----:R-:W-:-:S06]  /*00f0*/  ULEA UR4, UR5, UR4, 0x18 ;  /* 0x0000000405047291 */ /* 0x001fcc000f8ec0ff */
[----:B------:R-:W-:-:S05]  /*0100*/  LEA R7, R9, UR4, 0x2 ;  /* 0x0000000409077c11 */ /* 0x000fca000f8e10ff */
[----:B------:R0:W-:Y:S01]  /*0110*/  STS [R7+0x1000], RZ ;  /* 0x001000ff07007388 */ /* 0x0001e20000000800 */
[----:B------:R-:W3:Y:S01]  /*0120*/  LDCU UR4, c[0x0][0x370] ;  /* 0x00006e00ff0477ac */ /* 0x000ee20008000800 */
[----:B------:R-:W-:Y:S02]  /*0130*/  VIADD R5, R7, 0x1000 ;  /* 0x0000100007057836 */ /* 0x000fe40000000000 */
[----:B01-3--:R-:W-:-:S07]  /*0140*/  IMAD R6, R8, UR4, RZ ;  /* 0x0000000408067c24 */ /* 0x00bfce000f8e02ff */
.L_x_1:
[----:B--2---:R-:W-:-:S06]  /*0150*/  IMAD.WIDE R10, R3, 0x4, R12 ;  /* 0x00000004030a7825 */ /* 0x004fcc00078e020c */
[----:B------:R-:W2:Y:S01]  /*0160*/  LDG.E R11, desc[UR6][R10.64] ;  /* 0x000000060a0b7981 */ /* 0x000ea2000c1e1900 */
[----:B------:R-:W-:-:S04]  /*0170*/  IADD3 R3, PT, PT, R6, R3, RZ ;  /* 0x0000000306037210 */ /* 0x000fc80007ffe0ff */
[----:B------:R-:W-:Y:S01]  /*0180*/  ISETP.GE.AND P0, PT, R3, UR8, PT ;  /* 0x0000000803007c0c */ /* 0x000fe2000bf06270 */
[----:B--2---:R-:W-:-:S12]  /*0190*/  FADD R0, R11, R0 ;  /* 0x000000000b007221 */ /* 0x004fd80000000000 */
[----:B------:R-:W-:Y:S05]  /*01a0*/  @!P0 BRA `(.L_x_1) ;  /* 0xfffffffc00e88947 */ /* 0x000fea000383ffff */
[----:B------:R-:W-:Y:S05]  /*01b0*/  BSYNC.RECONVERGENT B0 ;  /* 0x0000000000007941 */ /* 0x000fea0003800200 */
.L_x_0:
[----:B------:R-:W-:Y:S01]  /*01c0*/  ISETP.GE.U32.AND P1, PT, R8, 0x42, PT ;  /* 0x000000420800780c */ /* 0x000fe20003f26070 */
[----:B------:R0:W-:Y:S01]  /*01d0*/  STS [R7], R0 ;  /* 0x0000000007007388 */ /* 0x0001e20000000800 */
[----:B------:R-:W-:Y:S01]  /*01e0*/  BAR.SYNC.DEFER_BLOCKING 0x0 ;  /* 0x0000000000007b1d */ /* 0x000fe20000010000 */
[----:B------:R-:W-:-:S10]  /*01f0*/  ISETP.GT.U32.AND P0, PT, R9, 0x1f, PT ;  /* 0x0000001f0900780c */ /* 0x000fd40003f04070 */
[----:B0-----:R-:W-:Y:S05]  /*0200*/  @!P1 BRA `(.L_x_2) ;  /* 0x0000000000309947 */ /* 0x001fea0003800000 */
[----:B------:R-:W-:-:S07]  /*0210*/  IMAD.MOV.U32 R0, RZ, RZ, R8 ;  /* 0x000000ffff007224 */ /* 0x000fce00078e0008 */
.L_x_3:
[----:B------:R-:W-:-:S04]  /*0220*/  SHF.R.U32.HI R10, RZ, 0x1, R0 ;  /* 0x00000001ff0a7819 */ /* 0x000fc80000011600 */
[----:B------:R-:W-:-:S13]  /*0230*/  ISETP.GE.U32.AND P1, PT, R9, R10, PT ;  /* 0x0000000a0900720c */ /* 0x000fda0003f26070 */
[----:B------:R-:W-:Y:S01]  /*0240*/  @!P1 LEA R3, R10, R7, 0x2 ;  /* 0x000000070a039211 */ /* 0x000fe200078e10ff */
[----:B------:R-:W-:Y:S05]  /*0250*/  @!P1 LDS R4, [R7] ;  /* 0x0000000007049984 */ /* 0x000fea0000000800 */
[----:B------:R-:W0:Y:S02]  /*0260*/  @!P1 LDS R3, [R3] ;  /* 0x0000000003039984 */ /* 0x000e240000000800 */
[----:B0-----:R-:W-:-:S05]  /*0270*/  @!P1 FADD R4, R3, R4 ;  /* 0x0000000403049221 */ /* 0x001fca0000000000 */
[----:B------:R0:W-:Y:S01]  /*0280*/  @!P1 STS [R7], R4 ;  /* 0x0000000407009388 */ /* 0x0001e20000000800 */
[----:B------:R-:W-:Y:S01]  /*0290*/  BAR.SYNC.DEFER_BLOCKING 0x0 ;  /* 0x0000000000007b1d */ /* 0x000fe20000010000 */
[----:B------:R-:W-:Y:S01]  /*02a0*/  ISETP.GT.U32.AND P1, PT, R0, 0x83, PT ;  /* 0x000000830000780c */ /* 0x000fe20003f24070 */
[----:B------:R-:W-:-:S12]  /*02b0*/  IMAD.MOV.U32 R0, RZ, RZ, R10 ;  /* 0x000000ffff007224 */ /* 0x000fd800078e000a */
[----:B0-----:R-:W-:Y:S05]  /*02c0*/  @P1 BRA `(.L_x_3) ;  /* 0xfffffffc00d41947 */ /* 0x001fea000383ffff */
.L_x_2:
[----:B------:R-:W-:Y:S04]  /*02d0*/  BSSY.RECONVERGENT B0, `(.L_x_4) ;  /* 0x000001a000007945 */ /* 0x000fe80003800200 */
[----:B------:R-:W-:Y:S05]  /*02e0*/  @P0 BRA `(.L_x_5) ;  /* 0x0000000000600947 */ /* 0x000fea0003800000 */
[----:B------:R-:W-:Y:S04]  /*02f0*/  LDS R0, [R7+0x80] ;  /* 0x0000800007007984 */ /* 0x000fe80000000800 */
[----:B------:R-:W0:Y:S02]  /*0300*/  LDS R3, [R7] ;  /* 0x0000000007037984 */ /* 0x000e240000000800 */
[----:B0-----:R-:W-:-:S05]  /*0310*/  FADD R0, R0, R3 ;  /* 0x0000000300007221 */ /* 0x001fca0000000000 */
[----:B------:R-:W-:Y:S04]  /*0320*/  STS [R7], R0 ;  /* 0x0000000007007388 */ /* 0x000fe80000000800 */
        /* <DEDUP_REMOVED lines=19> */
[----:B------:R0:W-:Y:S02]  /*0460*/  STS [R7], R4 ;  /* 0x0000000407007388 */ /* 0x0001e40000000800 */
.L_x_5:
[----:B------:R-:W-:Y:S05]  /*0470*/  BSYNC.RECONVERGENT B0 ;  /* 0x0000000000007941 */ /* 0x000fea0003800200 */
.L_x_4:
[----:B------:R-:W1:Y:S01]  /*0480*/  S2UR UR5, SR_CgaCtaId ;  /* 0x00000000000579c3 */ /* 0x000e620000008800 */
[----:B------:R-:W-:Y:S02]  /*0490*/  UMOV UR4, 0x400 ;  /* 0x0000040000047882 */ /* 0x000fe40000000000 */
[----:B-1----:R-:W-:Y:S01]  /*04a0*/  ULEA UR4, UR5, UR4, 0x18 ;  /* 0x0000000405047291 */ /* 0x002fe2000f8ec0ff */
[----:B------:R-:W1:Y:S08]  /*04b0*/  LDCU UR5, c[0x0][0x388] ;  /* 0x00007100ff0577ac */ /* 0x000e700008000800 */
[----:B------:R-:W2:Y:S01]  /*04c0*/  LDS R0, [UR4] ;  /* 0x00000004ff007984 */ /* 0x000ea20008000800 */
[----:B-1----:R-:W-:-:S04]  /*04d0*/  I2FP.F32.S32 R3, UR5 ;  /* 0x0000000500037c45 */ /* 0x002fc80008201400 */
[----:B0-----:R-:W0:Y:S02]  /*04e0*/  MUFU.RCP R4, R3 ;  /* 0x0000000300047308 */ /* 0x001e240000001000 */
[----:B0-----:R-:W-:-:S04]  /*04f0*/  FFMA R11, -R3, R4, 1 ;  /* 0x3f800000030b7423 */ /* 0x001fc80000000104 */
[----:B------:R-:W-:Y:S02]  /*0500*/  FFMA R11, R4, R11, R4 ;  /* 0x0000000b040b7223 */ /* 0x000fe40000000004 */
[----:B--2---:R-:W0:Y:S02]  /*0510*/  FCHK P0, R0, R3 ;  /* 0x0000000300007302 */ /* 0x004e240000000000 */
[----:B------:R-:W-:-:S04]  /*0520*/  FFMA R4, R0, R11, RZ ;  /* 0x0000000b00047223 */ /* 0x000fc800000000ff */
[----:B------:R-:W-:-:S04]  /*0530*/  FFMA R10, -R3, R4, R0 ;  /* 0x00000004030a7223 */ /* 0x000fc80000000100 */
[----:B------:R-:W-:Y:S01]  /*0540*/  FFMA R4, R11, R10, R4 ;  /* 0x0000000a0b047223 */ /* 0x000fe20000000004 */
[----:B0-----:R-:W-:Y:S06]  /*0550*/  @!P0 BRA `(.L_x_6) ;  /* 0x00000000000c8947 */ /* 0x001fec0003800000 */
[----:B------:R-:W-:-:S07]  /*0560*/  MOV R10, 0x580 ;  /* 0x00000580000a7802 */ /* 0x000fce0000000f00 */
[----:B------:R-:W-:Y:S05]  /*0570*/  CALL.REL.NOINC `($__internal_1_$__cuda_sm3x_div_rn_noftz_f32_slowpath) ;  /* 0x0000000800207944 */ /* 0x000fea0003c00000 */
[----:B------:R-:W-:-:S07]  /*0580*/  MOV R4, R0 ;  /* 0x0000000000047202 */ /* 0x000fce0000000f00 */
.L_x_6:
[----:B------:R0:W1:Y:S01]  /*0590*/  LDS R0, [R7+0x1000] ;  /* 0x0010000007007984 */ /* 0x0000620000000800 */
[----:B------:R-:W2:Y:S01]  /*05a0*/  LDC.64 R12, c[0x0][0x3a0] ;  /* 0x0000e800ff0c7b82 */ /* 0x000ea20000000a00 */
[----:B------:R-:W-:Y:S01]  /*05b0*/  BSSY.RECONVERGENT B0, `(.L_x_7) ;  /* 0x000000a000007945 */ /* 0x000fe20003800200 */
[----:B------:R-:W-:Y:S01]  /*05c0*/  IMAD.MOV.U32 R15, RZ, RZ, R2 ;  /* 0x000000ffff0f7224 */ /* 0x000fe200078e0002 */
[----:B------:R-:W3:Y:S06]  /*05d0*/  LDCU UR4, c[0x0][0x388] ;  /* 0x00007100ff0477ac */ /* 0x000eec0008000800 */
.L_x_8:
[----:B--2---:R-:W-:-:S06]  /*05e0*/  IMAD.WIDE R10, R15, 0x4, R12 ;  /* 0x000000040f0a7825 */ /* 0x004fcc00078e020c */
[----:B------:R-:W2:Y:S01]  /*05f0*/  LDG.E R11, desc[UR6][R10.64] ;  /* 0x000000060a0b7981 */ /* 0x000ea2000c1e1900 */
[----:B------:R-:W-:-:S04]  /*0600*/  IADD3 R15, PT, PT, R6, R15, RZ ;  /* 0x0000000f060f7210 */ /* 0x000fc80007ffe0ff */
[----:B---3--:R-:W-:Y:S01]  /*0610*/  ISETP.GE.AND P0, PT, R15, UR4, PT ;  /* 0x000000040f007c0c */ /* 0x008fe2000bf06270 */
[----:B--2---:R-:W-:-:S04]  /*0620*/  FADD R17, R11, -R4 ;  /* 0x800000040b117221 */ /* 0x004fc80000000000 */
[----:B-1----:R-:W-:-:S08]  /*0630*/  FFMA R0, R17, R17, R0 ;  /* 0x0000001111007223 */ /* 0x002fd00000000000 */
[----:B------:R-:W-:Y:S05]  /*0640*/  @!P0 BRA `(.L_x_8) ;  /* 0xfffffffc00e48947 */ /* 0x000fea000383ffff */
[----:B------:R-:W-:Y:S05]  /*0650*/  BSYNC.RECONVERGENT B0 ;  /* 0x0000000000007941 */ /* 0x000fea0003800200 */
.L_x_7:
[----:B------:R-:W-:Y:S01]  /*0660*/  ISETP.GE.U32.AND P1, PT, R8, 0x42, PT ;  /* 0x000000420800780c */ /* 0x000fe20003f26070 */
[----:B------:R1:W-:Y:S01]  /*0670*/  STS [R7+0x1000], R0 ;  /* 0x0010000007007388 */ /* 0x0003e20000000800 */
[----:B------:R-:W-:Y:S01]  /*0680*/  BAR.SYNC.DEFER_BLOCKING 0x0 ;  /* 0x0000000000007b1d */ /* 0x000fe20000010000 */
[----:B------:R-:W-:-:S10]  /*0690*/  ISETP.GT.U32.AND P0, PT, R9, 0x1f, PT ;  /* 0x0000001f0900780c */ /* 0x000fd40003f04070 */
[----:B-1----:R-:W-:Y:S05]  /*06a0*/  @!P1 BRA `(.L_x_9) ;  /* 0x00000000002c9947 */ /* 0x002fea0003800000 */
.L_x_10:
[----:B------:R-:W-:-:S04]  /*06b0*/  SHF.R.U32.HI R10, RZ, 0x1, R8 ;  /* 0x00000001ff0a7819 */ /* 0x000fc80000011608 */
[----:B------:R-:W-:-:S13]  /*06c0*/  ISETP.GE.U32.AND P1, PT, R9, R10, PT ;  /* 0x0000000a0900720c */ /* 0x000fda0003f26070 */
[----:B------:R-:W-:Y:S01]  /*06d0*/  @!P1 IMAD R0, R10, 0x4, R5 ;  /* 0x000000040a009824 */ /* 0x000fe200078e0205 */
[----:B------:R-:W-:Y:S05]  /*06e0*/  @!P1 LDS R11, [R7+0x1000] ;  /* 0x00100000070b9984 */ /* 0x000fea0000000800 */
[----:B------:R-:W1:Y:S02]  /*06f0*/  @!P1 LDS R0, [R0] ;  /* 0x0000000000009984 */ /* 0x000e640000000800 */
[----:B-1----:R-:W-:-:S05]  /*0700*/  @!P1 FADD R6, R0, R11 ;  /* 0x0000000b00069221 */ /* 0x002fca0000000000 */
[----:B------:R1:W-:Y:S01]  /*0710*/  @!P1 STS [R7+0x1000], R6 ;  /* 0x0010000607009388 */ /* 0x0003e20000000800 */
[----:B------:R-:W-:Y:S01]  /*0720*/  BAR.SYNC.DEFER_BLOCKING 0x0 ;  /* 0x0000000000007b1d */ /* 0x000fe20000010000 */
[----:B------:R-:W-:Y:S02]  /*0730*/  ISETP.GT.U32.AND P1, PT, R8, 0x83, PT ;  /* 0x000000830800780c */ /* 0x000fe40003f24070 */
[----:B------:R-:W-:-:S11]  /*0740*/  MOV R8, R10 ;  /* 0x0000000a00087202 */ /* 0x000fd60000000f00 */
[----:B-1----:R-:W-:Y:S05]  /*0750*/  @P1 BRA `(.L_x_10) ;  /* 0xfffffffc00d41947 */ /* 0x002fea000383ffff */
.L_x_9:
[----:B------:R-:W-:Y:S04]  /*0760*/  BSSY.RECONVERGENT B0, `(.L_x_11) ;  /* 0x000001a000007945 */ /* 0x000fe80003800200 */
[----:B------:R-:W-:Y:S05]  /*0770*/  @P0 BRA `(.L_x_12) ;  /* 0x0000000000600947 */ /* 0x000fea0003800000 */
[----:B------:R-:W-:Y:S04]  /*0780*/  LDS R0, [R7+0x1080] ;  /* 0x0010800007007984 */ /* 0x000fe80000000800 */
[----:B------:R-:W1:Y:S02]  /*0790*/  LDS R5, [R7+0x1000] ;  /* 0x0010000007057984 */ /* 0x000e640000000800 */
[----:B-1----:R-:W-:-:S05]  /*07a0*/  FADD R0, R0, R5 ;  /* 0x0000000500007221 */ /* 0x002fca0000000000 */
[----:B------:R-:W-:Y:S04]  /*07b0*/  STS [R7+0x1000], R0 ;  /* 0x0010000007007388 */ /* 0x000fe80000000800 */
        /* <DEDUP_REMOVED lines=19> */
[----:B------:R1:W-:Y:S02]  /*08f0*/  STS [R7+0x1000], R6 ;  /* 0x0010000607007388 */ /* 0x0003e40000000800 */
.L_x_12:
[----:B------:R-:W-:Y:S05]  /*0900*/  BSYNC.RECONVERGENT B0 ;  /* 0x0000000000007941 */ /* 0x000fea0003800200 */
.L_x_11:
[----:B------:R-:W2:Y:S01]  /*0910*/  S2UR UR5, SR_CgaCtaId ;  /* 0x00000000000579c3 */ /* 0x000ea20000008800 */
[----:B------:R-:W-:Y:S01]  /*0920*/  UMOV UR4, 0x400 ;  /* 0x0000040000047882 */ /* 0x000fe20000000000 */
[----:B------:R-:W3:Y:S02]  /*0930*/  MUFU.RCP R0, R3 ;  /* 0x0000000300007308 */ /* 0x000ee40000001000 */
[----:B---3--:R-:W-:-:S04]  /*0940*/  FFMA R5, -R3, R0, 1 ;  /* 0x3f80000003057423 */ /* 0x008fc80000000100 */
[----:B------:R-:W-:Y:S01]  /*0950*/  FFMA R0, R0, R5, R0 ;  /* 0x0000000500007223 */ /* 0x000fe20000000000 */
[----:B--2---:R-:W-:-:S09]  /*0960*/  ULEA UR4, UR5, UR4, 0x18 ;  /* 0x0000000405047291 */ /* 0x004fd2000f8ec0ff */
[----:B-1----:R-:W1:Y:S02]  /*0970*/  LDS R6, [UR4+0x1000] ;  /* 0x00100004ff067984 */ /* 0x002e640008000800 */
[----:B-1----:R-:W1:Y:S01]  /*0980*/  FCHK P0, R6, R3 ;  /* 0x0000000306007302 */ /* 0x002e620000000000 */
[----:B------:R-:W-:-:S04]  /*0990*/  FFMA R5, R0, R6, RZ ;  /* 0x0000000600057223 */ /* 0x000fc800000000ff */
[----:B------:R-:W-:-:S04]  /*09a0*/  FFMA R8, -R3, R5, R6 ;  /* 0x0000000503087223 */ /* 0x000fc80000000106 */
[----:B------:R-:W-:Y:S01]  /*09b0*/  FFMA R0, R0, R8, R5 ;  /* 0x0000000800007223 */ /* 0x000fe20000000005 */
[----:B-1----:R-:W-:Y:S06]  /*09c0*/  @!P0 BRA `(.L_x_13) ;  /* 0x00000000000c8947 */ /* 0x002fec0003800000 */
[----:B------:R-:W-:Y:S01]  /*09d0*/  IMAD.MOV.U32 R0, RZ, RZ, R6 ;  /* 0x000000ffff007224 */ /* 0x000fe200078e0006 */
[----:B------:R-:W-:-:S07]  /*09e0*/  MOV R10, 0xa00 ;  /* 0x00000a00000a7802 */ /* 0x000fce0000000f00 */
[----:B0-----:R-:W-:Y:S05]  /*09f0*/  CALL.REL.NOINC `($__internal_1_$__cuda_sm3x_div_rn_noftz_f32_slowpath) ;  /* 0x0000000400007944 */ /* 0x001fea0003c00000 */
.L_x_13:
[----:B------:R-:W-:Y:S01]  /*0a00*/  FADD R0, R0, 9.9999997473787516356e-06 ;  /* 0x3727c5ac00007421 */ /* 0x000fe20000000000 */
[----:B------:R-:W-:Y:S03]  /*0a10*/  BSSY.RECONVERGENT B0, `(.L_x_14) ;  /* 0x000000c000007945 */ /* 0x000fe60003800200 */
[----:B------:R1:W2:Y:S01]  /*0a20*/  MUFU.RSQ R5, R0 ;  /* 0x0000000000057308 */ /* 0x0002a20000001400 */
[----:B------:R-:W-:-:S04]  /*0a30*/  IADD3 R3, PT, PT, R0, -0xd000000, RZ ;  /* 0xf300000000037810 */ /* 0x000fc80007ffe0ff */
[----:B------:R-:W-:-:S13]  /*0a40*/  ISETP.GT.U32.AND P0, PT, R3, 0x727fffff, PT ;  /* 0x727fffff0300780c */ /* 0x000fda0003f04070 */
[----:B-12---:R-:W-:Y:S05]  /*0a50*/  @!P0 BRA `(.L_x_15) ;  /* 0x00000000000c8947 */ /* 0x006fea0003800000 */
[----:B------:R-:W-:-:S07]  /*0a60*/  MOV R9, 0xa80 ;  /* 0x00000a8000097802 */ /* 0x000fce0000000f00 */
[----:B0-----:R-:W-:Y:S05]  /*0a70*/  CALL.REL.NOINC `($__internal_0_$__cuda_sm20_sqrt_rn_f32_slowpath) ;  /* 0x0000000000887944 */ /* 0x001fea0003c00000 */
[----:B------:R-:W-:Y:S05]  /*0a80*/  BRA `(.L_x_16) ;  /* 0x0000000000107947 */ /* 0x000fea0003800000 */
.L_x_15:
[----:B------:R-:W-:Y:S01]  /*0a90*/  FMUL.FTZ R3, R0, R5 ;  /* 0x0000000500037220 */ /* 0x000fe20000410000 */
[----:B------:R-:W-:-:S03]  /*0aa0*/  FMUL.FTZ R5, R5, 0.5 ;  /* 0x3f00000005057820 */ /* 0x000fc60000410000 */
[----:B------:R-:W-:-:S04]  /*0ab0*/  FFMA R0, -R3, R3, R0 ;  /* 0x0000000303007223 */ /* 0x000fc80000000100 */
[----:B------:R-:W-:-:S07]  /*0ac0*/  FFMA R3, R0, R5, R3 ;  /* 0x0000000500037223 */ /* 0x000fce0000000003 */
.L_x_16:
[----:B------:R-:W-:Y:S05]  /*0ad0*/  BSYNC.RECONVERGENT B0 ;  /* 0x0000000000007941 */ /* 0x000fea0003800200 */
.L_x_14:
[----:B0-----:R-:W0:Y:S02]  /*0ae0*/  LDC.64 R6, c[0x0][0x3a0] ;  /* 0x0000e800ff067b82 */ /* 0x001e240000000a00 */
[----:B0-----:R-:W-:-:S06]  /*0af0*/  IMAD.WIDE R6, R2, 0x4, R6 ;  /* 0x0000000402067825 */ /* 0x001fcc00078e0206 */
[----:B------:R-:W2:Y:S01]  /*0b00*/  LDG.E R7, desc[UR6][R6.64] ;  /* 0x0000000606077981 */ /* 0x000ea2000c1e1900 */
[----:B------:R-:W0:Y:S01]  /*0b10*/  MUFU.RCP R8, R3 ;  /* 0x0000000300087308 */ /* 0x000e220000001000 */
[----:B------:R-:W-:Y:S01]  /*0b20*/  BSSY.RECONVERGENT B0, `(.L_x_17) ;  /* 0x000000c000007945 */ /* 0x000fe20003800200 */
[----:B0-----:R-:W-:-:S04]  /*0b30*/  FFMA R5, R8, -R3, 1 ;  /* 0x3f80000008057423 */ /* 0x001fc80000000803 */
[----:B------:R-:W-:Y:S01]  /*0b40*/  FFMA R5, R8, R5, R8 ;  /* 0x0000000508057223 */ /* 0x000fe20000000008 */
[----:B--2---:R-:W-:-:S04]  /*0b50*/  FADD R0, R7, -R4 ;  /* 0x8000000407007221 */ /* 0x004fc80000000000 */
[----:B------:R-:W0:Y:S01]  /*0b60*/  FCHK P0, R0, R3 ;  /* 0x0000000300007302 */ /* 0x000e220000000000 */
[----:B------:R-:W-:-:S04]  /*0b70*/  FFMA R4, R0, R5, RZ ;  /* 0x0000000500047223 */ /* 0x000fc800000000ff */
[----:B------:R-:W-:-:S04]  /*0b80*/  FFMA R8, R4, -R3, R0 ;  /* 0x8000000304087223 */ /* 0x000fc80000000000 */
[----:B------:R-:W-:Y:S01]  /*0b90*/  FFMA R10, R5, R8, R4 ;  /* 0x00000008050a7223 */ /* 0x000fe20000000004 */
[----:B0-----:R-:W-:Y:S06]  /*0ba0*/  @!P0 BRA `(.L_x_18) ;  /* 0x00000000000c8947 */ /* 0x001fec0003800000 */
[----:B------:R-:W-:-:S07]  /*0bb0*/  MOV R10, 0xbd0 ;  /* 0x00000bd0000a7802 */ /* 0x000fce0000000f00 */
[----:B------:R-:W-:Y:S05]  /*0bc0*/  CALL.REL.NOINC `($__internal_1_$__cuda_sm3x_div_rn_noftz_f32_slowpath) ;  /* 0x00000000008c7944 */ /* 0x000fea0003c00000 */
[----:B------:R-:W-:-:S07]  /*0bd0*/  IMAD.MOV.U32 R10, RZ, RZ, R0 ;  /* 0x000000ffff0a7224 */ /* 0x000fce00078e0000 */
.L_x_18:
[----:B------:R-:W-:Y:S05]  /*0be0*/  BSYNC.RECONVERGENT B0 ;  /* 0x0000000000007941 */ /* 0x000fea0003800200 */
.L_x_17:
[----:B------:R-:W0:Y:S08]  /*0bf0*/  LDC.64 R4, c[0x0][0x390] ;  /* 0x0000e400ff047b82 */ /* 0x000e300000000a00 */
[----:B------:R-:W1:Y:S08]  /*0c00*/  LDC.64 R6, c[0x0][0x398] ;  /* 0x0000e600ff067b82 */ /* 0x000e700000000a00 */
[----:B------:R-:W2:Y:S01]  /*0c10*/  LDC.64 R8, c[0x0][0x380] ;  /* 0x0000e000ff087b82 */ /* 0x000ea20000000a00 */
[----:B0-----:R-:W-:-:S06]  /*0c20*/  IMAD.WIDE R4, R2, 0x4, R4 ;  /* 0x0000000402047825 */ /* 0x001fcc00078e0204 */
[----:B------:R-:W3:Y:S01]  /*0c30*/  LDG.E R5, desc[UR6][R4.64] ;  /* 0x0000000604057981 */ /* 0x000ee2000c1e1900 */
[----:B-1----:R-:W-:-:S06]  /*0c40*/  IMAD.WIDE R6, R2, 0x4, R6 ;  /* 0x0000000402067825 */ /* 0x002fcc00078e0206 */
[----:B------:R-:W3:Y:S01]  /*0c50*/  LDG.E R6, desc[UR6][R6.64] ;  /* 0x0000000606067981 */ /* 0x000ee2000c1e1900 */
[----:B--2---:R-:W-:-:S04]  /*0c60*/  IMAD.WIDE R2, R2, 0x4, R8 ;  /* 0x0000000402027825 */ /* 0x004fc800078e0208 */
[----:B---3--:R-:W-:-:S05]  /*0c70*/  FFMA R9, R5, R10, R6 ;  /* 0x0000000a05097223 */ /* 0x008fca0000000006 */
[----:B------:R-:W-:Y:S01]  /*0c80*/  STG.E desc[UR6][R2.64], R9 ;  /* 0x0000000902007986 */ /* 0x000fe2000c101906 */
[----:B------:R-:W-:Y:S05]  /*0c90*/  EXIT ;  /* 0x000000000000794d */ /* 0x000fea0003800000 */
        .weak           $__internal_0_$__cuda_sm20_sqrt_rn_f32_slowpath
        .type           $__internal_0_$__cuda_sm20_sqrt_rn_f32_slowpath,@function
        .size           $__internal_0_$__cuda_sm20_sqrt_rn_f32_slowpath,($__internal_1_$__cuda_sm3x_div_rn_noftz_f32_slowpath - $__internal_0_$__cuda_sm20_sqrt_rn_f32_slowpath)
$__internal_0_$__cuda_sm20_sqrt_rn_f32_slowpath:
[----:B------:R-:W-:-:S13]  /*0ca0*/  LOP3.LUT P0, RZ, R0, 0x7fffffff, RZ, 0xc0, !PT ;  /* 0x7fffffff00ff7812 */ /* 0x000fda000780c0ff */
[----:B------:R-:W-:Y:S01]  /*0cb0*/  @!P0 MOV R3, R0 ;  /* 0x0000000000038202 */ /* 0x000fe20000000f00 */
[----:B------:R-:W-:Y:S06]  /*0cc0*/  @!P0 BRA `(.L_x_19) ;  /* 0x0000000000408947 */ /* 0x000fec0003800000 */
[----:B------:R-:W-:-:S13]  /*0cd0*/  FSETP.GEU.FTZ.AND P0, PT, R0, RZ, PT ;  /* 0x000000ff0000720b */ /* 0x000fda0003f1e000 */
[----:B------:R-:W-:Y:S01]  /*0ce0*/  @!P0 IMAD.MOV.U32 R3, RZ, RZ, 0x7fffffff ;  /* 0x7fffffffff038424 */ /* 0x000fe200078e00ff */
[----:B------:R-:W-:Y:S06]  /*0cf0*/  @!P0 BRA `(.L_x_19) ;  /* 0x0000000000348947 */ /* 0x000fec0003800000 */
[----:B------:R-:W-:-:S13]  /*0d00*/  FSETP.GTU.FTZ.AND P0, PT, |R0|, +INF , PT ;  /* 0x7f8000000000780b */ /* 0x000fda0003f1c200 */
[----:B------:R-:W-:Y:S01]  /*0d10*/  @P0 FADD.FTZ R3, R0, 1 ;  /* 0x3f80000000030421 */ /* 0x000fe20000010000 */
[----:B------:R-:W-:Y:S06]  /*0d20*/  @P0 BRA `(.L_x_19) ;  /* 0x0000000000280947 */ /* 0x000fec0003800000 */
[----:B------:R-:W-:-:S13]  /*0d30*/  FSETP.NEU.FTZ.AND P0, PT, |R0|, +INF , PT ;  /* 0x7f8000000000780b */ /* 0x000fda0003f1d200 */
[----:B------:R-:W-:-:S04]  /*0d40*/  @P0 FFMA R5, R0, 1.84467440737095516160e+19, RZ ;  /* 0x5f80000000050823 */ /* 0x000fc800000000ff */
[----:B------:R-:W0:Y:S02]  /*0d50*/  @P0 MUFU.RSQ R6, R5 ;  /* 0x0000000500060308 */ /* 0x000e240000001400 */
[----:B0-----:R-:W-:Y:S01]  /*0d60*/  @P0 FMUL.FTZ R8, R5, R6 ;  /* 0x0000000605080220 */ /* 0x001fe20000410000 */
[----:B------:R-:W-:-:S03]  /*0d70*/  @P0 FMUL.FTZ R6, R6, 0.5 ;  /* 0x3f00000006060820 */ /* 0x000fc60000410000 */
[----:B------:R-:W-:-:S04]  /*0d80*/  @P0 FADD.FTZ R3, -R8, -RZ ;  /* 0x800000ff08030221 */ /* 0x000fc80000010100 */
[----:B------:R-:W-:Y:S01]  /*0d90*/  @P0 FFMA R7, R8, R3, R5 ;  /* 0x0000000308070223 */ /* 0x000fe20000000005 */
[----:B------:R-:W-:-:S03]  /*0da0*/  @!P0 MOV R3, R0 ;  /* 0x0000000000038202 */ /* 0x000fc60000000f00 */
[----:B------:R-:W-:-:S04]  /*0db0*/  @P0 FFMA R6, R7, R6, R8 ;  /* 0x0000000607060223 */ /* 0x000fc80000000008 */
[----:B------:R-:W-:-:S07]  /*0dc0*/  @P0 FMUL.FTZ R3, R6, 2.3283064365386962891e-10 ;  /* 0x2f80000006030820 */ /* 0x000fce0000410000 */
.L_x_19:
[----:B------:R-:W-:Y:S02]  /*0dd0*/  HFMA2 R7, -RZ, RZ, 0, 0 ;  /* 0x00000000ff077431 */ /* 0x000fe400000001ff */
[----:B------:R-:W-:-:S04]  /*0de0*/  IMAD.MOV.U32 R6, RZ, RZ, R9 ;  /* 0x000000ffff067224 */ /* 0x000fc800078e0009 */
[----:B------:R-:W-:Y:S05]  /*0df0*/  RET.REL.NODEC R6 `(_Z16layerNormKernel2PfiS_S_S_) ;  /* 0xfffffff006807950 */ /* 0x000fea0003c3ffff */
        .weak           $__internal_1_$__cuda_sm3x_div_rn_noftz_f32_slowpath
        .type           $__internal_1_$__cuda_sm3x_div_rn_noftz_f32_slowpath,@function
        .size           $__internal_1_$__cuda_sm3x_div_rn_noftz_f32_slowpath,(.L_x_33 - $__internal_1_$__cuda_sm3x_div_rn_noftz_f32_slowpath)
$__internal_1_$__cuda_sm3x_div_rn_noftz_f32_slowpath:
[--C-:B------:R-:W-:Y:S01]  /*0e00*/  SHF.R.U32.HI R12, RZ, 0x17, R3.reuse ;  /* 0x00000017ff0c7819 */ /* 0x100fe20000011603 */
[----:B------:R-:W-:Y:S01]  /*0e10*/  BSSY.RECONVERGENT B1, `(.L_x_20) ;  /* 0x0000063000017945 */ /* 0x000fe20003800200 */
[----:B------:R-:W-:Y:S01]  /*0e20*/  SHF.R.U32.HI R11, RZ, 0x17, R0 ;  /* 0x00000017ff0b7819 */ /* 0x000fe20000011600 */
[----:B------:R-:W-:Y:S01]  /*0e30*/  IMAD.MOV.U32 R13, RZ, RZ, R3 ;  /* 0x000000ffff0d7224 */ /* 0x000fe200078e0003 */
[----:B------:R-:W-:Y:S02]  /*0e40*/  LOP3.LUT R12, R12, 0xff, RZ, 0xc0, !PT ;  /* 0x000000ff0c0c7812 */ /* 0x000fe400078ec0ff */
[----:B------:R-:W-:-:S03]  /*0e50*/  LOP3.LUT R16, R11, 0xff, RZ, 0xc0, !PT ;  /* 0x000000ff0b107812 */ /* 0x000fc600078ec0ff */
[----:B------:R-:W-:Y:S01]  /*0e60*/  VIADD R15, R12, 0xffffffff ;  /* 0xffffffff0c0f7836 */ /* 0x000fe20000000000 */
[----:B------:R-:W-:-:S04]  /*0e70*/  IADD3 R14, PT, PT, R16, -0x1, RZ ;  /* 0xffffffff100e7810 */ /* 0x000fc80007ffe0ff */
[----:B------:R-:W-:-:S04]  /*0e80*/  ISETP.GT.U32.AND P0, PT, R15, 0xfd, PT ;  /* 0x000000fd0f00780c */ /* 0x000fc80003f04070 */
[----:B------:R-:W-:-:S13]  /*0e90*/  ISETP.GT.U32.OR P0, PT, R14, 0xfd, P0 ;  /* 0x000000fd0e00780c */ /* 0x000fda0000704470 */
[----:B------:R-:W-:Y:S01]  /*0ea0*/  @!P0 MOV R11, RZ ;  /* 0x000000ff000b8202 */ /* 0x000fe20000000f00 */
[----:B------:R-:W-:Y:S06]  /*0eb0*/  @!P0 BRA `(.L_x_21) ;  /* 0x00000000005c8947 */ /* 0x000fec0003800000 */
[----:B------:R-:W-:Y:S02]  /*0ec0*/  FSETP.GTU.FTZ.AND P0, PT, |R0|, +INF , PT ;  /* 0x7f8000000000780b */ /* 0x000fe40003f1c200 */
[----:B------:R-:W-:-:S04]  /*0ed0*/  FSETP.GTU.FTZ.AND P1, PT, |R3|, +INF , PT ;  /* 0x7f8000000300780b */ /* 0x000fc80003f3c200 */
[----:B------:R-:W-:-:S13]  /*0ee0*/  PLOP3.LUT P0, PT, P0, P1, PT, 0xf8, 0x8f ;  /* 0x00000000008f781c */ /* 0x000fda0000703f70 */
[----:B------:R-:W-:Y:S05]  /*0ef0*/  @P0 BRA `(.L_x_22) ;  /* 0x00000004004c0947 */ /* 0x000fea0003800000 */
[----:B------:R-:W-:-:S13]  /*0f00*/  LOP3.LUT P0, RZ, R13, 0x7fffffff, R0, 0xc8, !PT ;  /* 0x7fffffff0dff7812 */ /* 0x000fda000780c800 */
[----:B------:R-:W-:Y:S05]  /*0f10*/  @!P0 BRA `(.L_x_23) ;  /* 0x00000004003c8947 */ /* 0x000fea0003800000 */
[C---:B------:R-:W-:Y:S02]  /*0f20*/  FSETP.NEU.FTZ.AND P2, PT, |R0|.reuse, +INF , PT ;  /* 0x7f8000000000780b */ /* 0x040fe40003f5d200 */
[----:B------:R-:W-:Y:S02]  /*0f30*/  FSETP.NEU.FTZ.AND P1, PT, |R3|, +INF , PT ;  /* 0x7f8000000300780b */ /* 0x000fe40003f3d200 */
[----:B------:R-:W-:-:S11]  /*0f40*/  FSETP.NEU.FTZ.AND P0, PT, |R0|, +INF , PT ;  /* 0x7f8000000000780b */ /* 0x000fd60003f1d200 */
[----:B------:R-:W-:Y:S05]  /*0f50*/  @!P1 BRA !P2, `(.L_x_23) ;  /* 0x00000004002c9947 */ /* 0x000fea0005000000 */
[----:B------:R-:W-:-:S04]  /*0f60*/  LOP3.LUT P2, RZ, R0, 0x7fffffff, RZ, 0xc0, !PT ;  /* 0x7fffffff00ff7812 */ /* 0x000fc8000784c0ff */
[----:B------:R-:W-:-:S13]  /*0f70*/  PLOP3.LUT P1, PT, P1, P2, PT, 0x2f, 0xf2 ;  /* 0x0000000000f2781c */ /* 0x000fda0000f24577 */
[----:B------:R-:W-:Y:S05]  /*0f80*/  @P1 BRA `(.L_x_24) ;  /* 0x0000000400181947 */ /* 0x000fea0003800000 */
[----:B------:R-:W-:-:S04]  /*0f90*/  LOP3.LUT P1, RZ, R13, 0x7fffffff, RZ, 0xc0, !PT ;  /* 0x7fffffff0dff7812 */ /* 0x000fc8000782c0ff */
[----:B------:R-:W-:-:S13]  /*0fa0*/  PLOP3.LUT P0, PT, P0, P1, PT, 0x2f, 0xf2 ;  /* 0x0000000000f2781c */ /* 0x000fda0000702577 */
[----:B------:R-:W-:Y:S05]  /*0fb0*/  @P0 BRA `(.L_x_25) ;  /* 0x0000000400000947 */ /* 0x000fea0003800000 */
[----:B------:R-:W-:Y:S02]  /*0fc0*/  ISETP.GE.AND P0, PT, R14, RZ, PT ;  /* 0x000000ff0e00720c */ /* 0x000fe40003f06270 */
[----:B------:R-:W-:-:S11]  /*0fd0*/  ISETP.GE.AND P1, PT, R15, RZ, PT ;  /* 0x000000ff0f00720c */ /* 0x000fd60003f26270 */
[----:B------:R-:W-:Y:S01]  /*0fe0*/  @P0 IMAD.MOV.U32 R11, RZ, RZ, RZ ;  /* 0x000000ffff0b0224 */ /* 0x000fe200078e00ff */
[----:B------:R-:W-:Y:S01]  /*0ff0*/  @!P0 MOV R11, 0xffffffc0 ;  /* 0xffffffc0000b8802 */ /* 0x000fe20000000f00 */
[----:B------:R-:W-:Y:S01]  /*1000*/  @!P0 FFMA R0, R0, 1.84467440737095516160e+19, RZ ;  /* 0x5f80000000008823 */ /* 0x000fe200000000ff */
[----:B------:R-:W-:-:S03]  /*1010*/  @!P1 FFMA R13, R3, 1.84467440737095516160e+19, RZ ;  /* 0x5f800000030d9823 */ /* 0x000fc600000000ff */
[----:B------:R-:W-:-:S07]  /*1020*/  @!P1 VIADD R11, R11, 0x40 ;  /* 0x000000400b0b9836 */ /* 0x000fce0000000000 */
.L_x_21:
[----:B------:R-:W-:Y:S01]  /*1030*/  LEA R14, R12, 0xc0800000, 0x17 ;  /* 0xc08000000c0e7811 */ /* 0x000fe200078eb8ff */
[----:B------:R-:W-:Y:S03]  /*1040*/  BSSY.RECONVERGENT B2, `(.L_x_26) ;  /* 0x0000036000027945 */ /* 0x000fe60003800200 */
[----:B------:R-:W-:Y:S01]  /*1050*/  IADD3 R14, PT, PT, -R14, R13, RZ ;  /* 0x0000000d0e0e7210 */ /* 0x000fe20007ffe1ff */
[----:B------:R-:W-:-:S03]  /*1060*/  VIADD R13, R16, 0xffffff81 ;  /* 0xffffff81100d7836 */ /* 0x000fc60000000000 */
[----:B------:R0:W1:Y:S01]  /*1070*/  MUFU.RCP R15, R14 ;  /* 0x0000000e000f7308 */ /* 0x0000620000001000 */
[----:B------:R-:W-:Y:S01]  /*1080*/  FADD.FTZ R17, -R14, -RZ ;  /* 0x800000ff0e117221 */ /* 0x000fe20000010100 */
[C---:B------:R-:W-:Y:S01]  /*1090*/  IMAD R0, R13.reuse, -0x800000, R0 ;  /* 0xff8000000d007824 */ /* 0x040fe200078e0200 */
[----:B0-----:R-:W-:-:S04]  /*10a0*/  IADD3 R14, PT, PT, R13, 0x7f, -R12 ;  /* 0x0000007f0d0e7810 */ /* 0x001fc80007ffe80c */
[----:B------:R-:W-:Y:S01]  /*10b0*/  IADD3 R11, PT, PT, R14, R11, RZ ;  /* 0x0000000b0e0b7210 */ /* 0x000fe20007ffe0ff */
[----:B-1----:R-:W-:-:S04]  /*10c0*/  FFMA R16, R15, R17, 1 ;  /* 0x3f8000000f107423 */ /* 0x002fc80000000011 */
[----:B------:R-:W-:-:S04]  /*10d0*/  FFMA R18, R15, R16, R15 ;  /* 0x000000100f127223 */ /* 0x000fc8000000000f */
[----:B------:R-:W-:-:S04]  /*10e0*/  FFMA R15, R0, R18, RZ ;  /* 0x00000012000f7223 */ /* 0x000fc800000000ff */
[----:B------:R-:W-:-:S04]  /*10f0*/  FFMA R16, R17, R15, R0 ;  /* 0x0000000f11107223 */ /* 0x000fc80000000000 */
[----:B------:R-:W-:-:S04]  /*1100*/  FFMA R15, R18, R16, R15 ;  /* 0x00000010120f7223 */ /* 0x000fc8000000000f */
[----:B------:R-:W-:-:S04]  /*1110*/  FFMA R16, R17, R15, R0 ;  /* 0x0000000f11107223 */ /* 0x000fc80000000000 */
[----:B------:R-:W-:-:S05]  /*1120*/  FFMA R0, R18, R16, R15 ;  /* 0x0000001012007223 */ /* 0x000fca000000000f */
[----:B------:R-:W-:-:S04]  /*1130*/  SHF.R.U32.HI R12, RZ, 0x17, R0 ;  /* 0x00000017ff0c7819 */ /* 0x000fc80000011600 */
[----:B------:R-:W-:-:S05]  /*1140*/  LOP3.LUT R12, R12, 0xff, RZ, 0xc0, !PT ;  /* 0x000000ff0c0c7812 */ /* 0x000fca00078ec0ff */
[----:B------:R-:W-:-:S05]  /*1150*/  IMAD.IADD R17, R12, 0x1, R11 ;  /* 0x000000010c117824 */ /* 0x000fca00078e020b */
[----:B------:R-:W-:-:S04]  /*1160*/  IADD3 R12, PT, PT, R17, -0x1, RZ ;  /* 0xffffffff110c7810 */ /* 0x000fc80007ffe0ff */
[----:B------:R-:W-:-:S13]  /*1170*/  ISETP.GE.U32.AND P0, PT, R12, 0xfe, PT ;  /* 0x000000fe0c00780c */ /* 0x000fda0003f06070 */
[----:B------:R-:W-:Y:S05]  /*1180*/  @!P0 BRA `(.L_x_27) ;  /* 0x0000000000808947 */ /* 0x000fea0003800000 */
[----:B------:R-:W-:-:S13]  /*1190*/  ISETP.GT.AND P0, PT, R17, 0xfe, PT ;  /* 0x000000fe1100780c */ /* 0x000fda0003f04270 */
[----:B------:R-:W-:Y:S05]  /*11a0*/  @P0 BRA `(.L_x_28) ;  /* 0x00000000006c0947 */ /* 0x000fea0003800000 */
[----:B------:R-:W-:-:S13]  /*11b0*/  ISETP.GE.AND P0, PT, R17, 0x1, PT ;  /* 0x000000011100780c */ /* 0x000fda0003f06270 */
[----:B------:R-:W-:Y:S05]  /*11c0*/  @P0 BRA `(.L_x_29) ;  /* 0x0000000000740947 */ /* 0x000fea0003800000 */
[----:B------:R-:W-:Y:S02]  /*11d0*/  ISETP.GE.AND P0, PT, R17, -0x18, PT ;  /* 0xffffffe81100780c */ /* 0x000fe40003f06270 */
[----:B------:R-:W-:-:S11]  /*11e0*/  LOP3.LUT R0, R0, 0x80000000, RZ, 0xc0, !PT ;  /* 0x8000000000007812 */ /* 0x000fd600078ec0ff */
[----:B------:R-:W-:Y:S05]  /*11f0*/  @!P0 BRA `(.L_x_29) ;  /* 0x0000000000688947 */ /* 0x000fea0003800000 */
[CCC-:B------:R-:W-:Y:S01]  /*1200*/  FFMA.RZ R11, R18.reuse, R16.reuse, R15.reuse ;  /* 0x00000010120b7223 */ /* 0x1c0fe2000000c00f */
[C---:B------:R-:W-:Y:S02]  /*1210*/  VIADD R14, R17.reuse, 0x20 ;  /* 0x00000020110e7836 */ /* 0x040fe40000000000 */
[CCC-:B------:R-:W-:Y:S01]  /*1220*/  FFMA.RM R12, R18.reuse, R16.reuse, R15.reuse ;  /* 0x00000010120c7223 */ /* 0x1c0fe2000000400f */
[----:B------:R-:W-:Y:S02]  /*1230*/  ISETP.NE.AND P2, PT, R17, RZ, PT ;  /* 0x000000ff1100720c */ /* 0x000fe40003f45270 */
[----:B------:R-:W-:Y:S01]  /*1240*/  LOP3.LUT R13, R11, 0x7fffff, RZ, 0xc0, !PT ;  /* 0x007fffff0b0d7812 */ /* 0x000fe200078ec0ff */
[----:B------:R-:W-:Y:S01]  /*1250*/  FFMA.RP R11, R18, R16, R15 ;  /* 0x00000010120b7223 */ /* 0x000fe2000000800f */
[----:B------:R-:W-:Y:S02]  /*1260*/  ISETP.NE.AND P1, PT, R17, RZ, PT ;  /* 0x000000ff1100720c */ /* 0x000fe40003f25270 */
[----:B------:R-:W-:-:S02]  /*1270*/  LOP3.LUT R13, R13, 0x800000, RZ, 0xfc, !PT ;  /* 0x008000000d0d7812 */ /* 0x000fc400078efcff */
[----:B------:R-:W-:Y:S02]  /*1280*/  IADD3 R15, PT, PT, -R17, RZ, RZ ;  /* 0x000000ff110f7210 */ /* 0x000fe40007ffe1ff */
[----:B------:R-:W-:Y:S02]  /*1290*/  SHF.L.U32 R14, R13, R14, RZ ;  /* 0x0000000e0d0e7219 */ /* 0x000fe400000006ff */
[----:B------:R-:W-:Y:S02]  /*12a0*/  FSETP.NEU.FTZ.AND P0, PT, R11, R12, PT ;  /* 0x0000000c0b00720b */ /* 0x000fe40003f1d000 */
[----:B------:R-:W-:Y:S02]  /*12b0*/  SEL R12, R15, RZ, P2 ;  /* 0x000000ff0f0c7207 */ /* 0x000fe40001000000 */
[----:B------:R-:W-:Y:S02]  /*12c0*/  ISETP.NE.AND P1, PT, R14, RZ, P1 ;  /* 0x000000ff0e00720c */ /* 0x000fe40000f25270 */
[----:B------:R-:W-:-:S02]  /*12d0*/  SHF.R.U32.HI R12, RZ, R12, R13 ;  /* 0x0000000cff0c7219 */ /* 0x000fc4000001160d */
[----:B------:R-:W-:Y:S02]  /*12e0*/  PLOP3.LUT P0, PT, P0, P1, PT, 0xf8, 0x8f ;  /* 0x00000000008f781c */ /* 0x000fe40000703f70 */
[----:B------:R-:W-:Y:S02]  /*12f0*/  SHF.R.U32.HI R14, RZ, 0x1, R12 ;  /* 0x00000001ff0e7819 */ /* 0x000fe4000001160c */
[----:B------:R-:W-:-:S04]  /*1300*/  SEL R11, RZ, 0x1, !P0 ;  /* 0x00000001ff0b7807 */ /* 0x000fc80004000000 */
[----:B------:R-:W-:-:S04]  /*1310*/  LOP3.LUT R11, R11, 0x1, R14, 0xf8, !PT ;  /* 0x000000010b0b7812 */ /* 0x000fc800078ef80e */
[----:B------:R-:W-:-:S05]  /*1320*/  LOP3.LUT R11, R11, R12, RZ, 0xc0, !PT ;  /* 0x0000000c0b0b7212 */ /* 0x000fca00078ec0ff */
[----:B------:R-:W-:-:S05]  /*1330*/  IMAD.IADD R11, R14, 0x1, R11 ;  /* 0x000000010e0b7824 */ /* 0x000fca00078e020b */
[----:B------:R-:W-:Y:S01]  /*1340*/  LOP3.LUT R0, R11, R0, RZ, 0xfc, !PT ;  /* 0x000000000b007212 */ /* 0x000fe200078efcff */
[----:B------:R-:W-:Y:S06]  /*1350*/  BRA `(.L_x_29) ;  /* 0x0000000000107947 */ /* 0x000fec0003800000 */
.L_x_28:
[----:B------:R-:W-:-:S04]  /*1360*/  LOP3.LUT R0, R0, 0x80000000, RZ, 0xc0, !PT ;  /* 0x8000000000007812 */ /* 0x000fc800078ec0ff */
[----:B------:R-:W-:Y:S01]  /*1370*/  LOP3.LUT R0, R0, 0x7f800000, RZ, 0xfc, !PT ;  /* 0x7f80000000007812 */ /* 0x000fe200078efcff */
[----:B------:R-:W-:Y:S06]  /*1380*/  BRA `(.L_x_29) ;  /* 0x0000000000047947 */ /* 0x000fec0003800000 */
.L_x_27:
[----:B------:R-:W-:-:S07]  /*1390*/  LEA R0, R11, R0, 0x17 ;  /* 0x000000000b007211 */ /* 0x000fce00078eb8ff */
.L_x_29:
[----:B------:R-:W-:Y:S05]  /*13a0*/  BSYNC.RECONVERGENT B2 ;  /* 0x0000000000027941 */ /* 0x000fea0003800200 */
.L_x_26:
[----:B------:R-:W-:Y:S05]  /*13b0*/  BRA `(.L_x_30) ;  /* 0x0000000000207947 */ /* 0x000fea0003800000 */
.L_x_25:
[----:B------:R-:W-:-:S04]  /*13c0*/  LOP3.LUT R0, R13, 0x80000000, R0, 0x48, !PT ;  /* 0x800000000d007812 */ /* 0x000fc800078e4800 */
[----:B------:R-:W-:Y:S01]  /*13d0*/  LOP3.LUT R0, R0, 0x7f800000, RZ, 0xfc, !PT ;  /* 0x7f80000000007812 */ /* 0x000fe200078efcff */
[----:B------:R-:W-:Y:S06]  /*13e0*/  BRA `(.L_x_30) ;  /* 0x0000000000147947 */ /* 0x000fec0003800000 */
.L_x_24:
[----:B------:R-:W-:Y:S01]  /*13f0*/  LOP3.LUT R0, R13, 0x80000000, R0, 0x48, !PT ;  /* 0x800000000d007812 */ /* 0x000fe200078e4800 */
[----:B------:R-:W-:Y:S06]  /*1400*/  BRA `(.L_x_30) ;  /* 0x00000000000c7947 */ /* 0x000fec0003800000 */
.L_x_23:
[----:B------:R-:W0:Y:S01]  /*1410*/  MUFU.RSQ R0, -QNAN ;  /* 0xffc0000000007908 */ /* 0x000e220000001400 */
[----:B------:R-:W-:Y:S05]  /*1420*/  BRA `(.L_x_30) ;  /* 0x0000000000047947 */ /* 0x000fea0003800000 */
.L_x_22:
[----:B------:R-:W-:-:S07]  /*1430*/  FADD.FTZ R0, R0, R3 ;  /* 0x0000000300007221 */ /* 0x000fce0000010000 */
.L_x_30:
[----:B------:R-:W-:Y:S05]  /*1440*/  BSYNC.RECONVERGENT B1 ;  /* 0x0000000000017941 */ /* 0x000fea0003800200 */
.L_x_20:
[----:B------:R-:W-:-:S04]  /*1450*/  IMAD.MOV.U32 R11, RZ, RZ, 0x0 ;  /* 0x00000000ff0b7424 */ /* 0x000fc800078e00ff */
[----:B0-----:R-:W-:Y:S05]  /*1460*/  RET.REL.NODEC R10 `(_Z16layerNormKernel2PfiS_S_S_) ;  /* 0xffffffe80ae47950 */ /* 0x001fea0003c3ffff */
.L_x_31:
[----:B------:R-:W-:-:S00]  /*1470*/  BRA `(.L_x_31) ;  /* 0xfffffffc00fc7947 */ /* 0x000fc0000383ffff */
[----:B------:R-:W-:-:S00]  /*1480*/  NOP ;  /* 0x0000000000007918 */ /* 0x000fc00000000000 */
[----:B------:R-:W-:-:S00]  /*1490*/  NOP ;  /* 0x0000000000007918 */ /* 0x000fc00000000000 */
[----:B------:R-:W-:-:S00]  /*14a0*/  NOP ;  /* 0x0000000000007918 */ /* 0x000fc00000000000 */
[----:B------:R-:W-:-:S00]  /*14b0*/  NOP ;  /* 0x0000000000007918 */ /* 0x000fc00000000000 */
[----:B------:R-:W-:-:S00]  /*14c0*/  NOP ;  /* 0x0000000000007918 */ /* 0x000fc00000000000 */
[----:B------:R-:W-:-:S00]  /*14d0*/  NOP ;  /* 0x0000000000007918 */ /* 0x000fc00000000000 */
[----:B------:R-:W-:-:S00]  /*14e0*/  NOP ;  /* 0x0000000000007918 */ /* 0x000fc00000000000 */
[----:B------:R-:W-:-:S00]  /*14f0*/  NOP ;  /* 0x0000000000007918 */ /* 0x000fc00000000000 */
.L_x_33:


//--------------------- .nv.shared._Z16layerNormKernel2PfiS_S_S_ --------------------------
	.section	.nv.shared._Z16layerNormKernel2PfiS_S_S_,"aw",@nobits
	.sectionflags	@""
	.align	4
.nv.shared._Z16layerNormKernel2PfiS_S_S_:
	.zero		9216


//--------------------- .nv.shared.reserved.0     --------------------------
	.section	.nv.shared.reserved.0,"aw",@nobits
	.weak		__nv_reservedSMEM_offset_0_alias
	.size		__nv_reservedSMEM_offset_0_alias, 0, 64
	.other		__nv_reservedSMEM_offset_0_alias,@"STO_CUDA_RESERVED_SHARED STV_DEFAULT"
__nv_reservedSMEM_offset_0_alias:
	.zero		0
	.zero		64


//--------------------- .nv.constant0._Z16layerNormKernel2PfiS_S_S_ --------------------------
	.section	.nv.constant0._Z16layerNormKernel2PfiS_S_S_,"a",@progbits
	.sectionflags	@""
	.align	4
.nv.constant0._Z16layerNormKernel2PfiS_S_S_:
	.zero		936


//--------------------- SYMBOLS --------------------------

	.type		.nv.reservedSmem.offset0,@object
	.size		.nv.reservedSmem.offset0,0x4
	.type		.nv.reservedSmem.cap,@object
	.size		.nv.reservedSmem.cap,0x4
